//
// Generated by NVIDIA NVVM Compiler
//
// Compiler Build ID: CL-36424714
// Cuda compilation tools, release 13.0, V13.0.88
// Based on NVVM 20.0.0
//

.version 9.0
.target sm_100
.address_size 64

	// .globl	_Z9vectorAddPfS_S_i

.visible .entry _Z9vectorAddPfS_S_i(
	.param .u64 .ptr .align 1 _Z9vectorAddPfS_S_i_param_0,
	.param .u64 .ptr .align 1 _Z9vectorAddPfS_S_i_param_1,
	.param .u64 .ptr .align 1 _Z9vectorAddPfS_S_i_param_2,
	.param .u32 _Z9vectorAddPfS_S_i_param_3
)
{
	.reg .pred 	%p<2>;
	.reg .b32 	%r<6>;
	.reg .b32 	%f<4>;
	.reg .b64 	%rd<11>;

	ld.param.u64 	%rd1, [_Z9vectorAddPfS_S_i_param_0];
	ld.param.u64 	%rd2, [_Z9vectorAddPfS_S_i_param_1];
	ld.param.u64 	%rd3, [_Z9vectorAddPfS_S_i_param_2];
	ld.param.u32 	%r2, [_Z9vectorAddPfS_S_i_param_3];
	mov.u32 	%r3, %ctaid.x;
	mov.u32 	%r4, %ntid.x;
	mov.u32 	%r5, %tid.x;
	mad.lo.s32 	%r1, %r3, %r4, %r5;
	setp.ge.s32 	%p1, %r1, %r2;
	@%p1 bra 	$L__BB0_2;
	cvta.to.global.u64 	%rd4, %rd1;
	cvta.to.global.u64 	%rd5, %rd2;
	cvta.to.global.u64 	%rd6, %rd3;
	mul.wide.s32 	%rd7, %r1, 4;
	add.s64 	%rd8, %rd4, %rd7;
	ld.global.f32 	%f1, [%rd8];
	add.s64 	%rd9, %rd5, %rd7;
	ld.global.f32 	%f2, [%rd9];
	add.f32 	%f3, %f1, %f2;
	add.s64 	%rd10, %rd6, %rd7;
	st.global.f32 	[%rd10], %f3;
$L__BB0_2:
	ret;

}
	// .globl	_Z11vectorScalePffi
.visible .entry _Z11vectorScalePffi(
	.param .u64 .ptr .align 1 _Z11vectorScalePffi_param_0,
	.param .f32 _Z11vectorScalePffi_param_1,
	.param .u32 _Z11vectorScalePffi_param_2
)
{
	.reg .pred 	%p<2>;
	.reg .b32 	%r<6>;
	.reg .b32 	%f<4>;
	.reg .b64 	%rd<5>;

	ld.param.u64 	%rd1, [_Z11vectorScalePffi_param_0];
	ld.param.f32 	%f1, [_Z11vectorScalePffi_param_1];
	ld.param.u32 	%r2, [_Z11vectorScalePffi_param_2];
	mov.u32 	%r3, %ctaid.x;
	mov.u32 	%r4, %ntid.x;
	mov.u32 	%r5, %tid.x;
	mad.lo.s32 	%r1, %r3, %r4, %r5;
	setp.ge.s32 	%p1, %r1, %r2;
	@%p1 bra 	$L__BB1_2;
	cvta.to.global.u64 	%rd2, %rd1;
	mul.wide.s32 	%rd3, %r1, 4;
	add.s64 	%rd4, %rd2, %rd3;
	ld.global.f32 	%f2, [%rd4];
	mul.f32 	%f3, %f1, %f2;
	st.global.f32 	[%rd4], %f3;
$L__BB1_2:
	ret;

}
	// .globl	_Z17vectorAddConstantPffi
.visible .entry _Z17vectorAddConstantPffi(
	.param .u64 .ptr .align 1 _Z17vectorAddConstantPffi_param_0,
	.param .f32 _Z17vectorAddConstantPffi_param_1,
	.param .u32 _Z17vectorAddConstantPffi_param_2
)
{
	.reg .pred 	%p<2>;
	.reg .b32 	%r<6>;
	.reg .b32 	%f<4>;
	.reg .b64 	%rd<5>;

	ld.param.u64 	%rd1, [_Z17vectorAddConstantPffi_param_0];
	ld.param.f32 	%f1, [_Z17vectorAddConstantPffi_param_1];
	ld.param.u32 	%r2, [_Z17vectorAddConstantPffi_param_2];
	mov.u32 	%r3, %ctaid.x;
	mov.u32 	%r4, %ntid.x;
	mov.u32 	%r5, %tid.x;
	mad.lo.s32 	%r1, %r3, %r4, %r5;
	setp.ge.s32 	%p1, %r1, %r2;
	@%p1 bra 	$L__BB2_2;
	cvta.to.global.u64 	%rd2, %rd1;
	mul.wide.s32 	%rd3, %r1, 4;
	add.s64 	%rd4, %rd2, %rd3;
	ld.global.f32 	%f2, [%rd4];
	add.f32 	%f3, %f1, %f2;
	st.global.f32 	[%rd4], %f3;
$L__BB2_2:
	ret;

}


// ===== COMPILED SASS (sm_100) =====

	.target	sm_100

	.elftype	@"ET_EXEC"


//--------------------- .note.nv.tkinfo           --------------------------
	.section	.note.nv.tkinfo,"",@"SHT_NOTE"
	.sectionflags	@"SHF_NOTE_NV_TKINFO"
	.tkinfo
        /*0018*/ 	.word	0x00000002
        /*0030*/ 	.string	""
        /*0030*/ 	.string	"ptxas"
        /*0030*/ 	.string	"Cuda compilation tools, release 13.0, V13.0.88"
        /*0030*/ 	.string	"Build cuda_13.0.r13.0/compiler.36424714_0"
        /*0030*/ 	.string	"-arch sm_100 -m 64 "



//--------------------- .note.nv.cuinfo           --------------------------
	.section	.note.nv.cuinfo,"",@"SHT_NOTE"
	.sectionflags	@"SHF_NOTE_NV_CUINFO"
        /*0018*/ 	.short	0x0002
        /*001a*/ 	.short	0x0064
        /*001c*/ 	.short	0x0082
	.zero		2


//--------------------- .nv.info                  --------------------------
	.section	.nv.info,"",@"SHT_CUDA_INFO"
	.align	4


	//----- nvinfo : EIATTR_REGCOUNT
	.align		4
        /*0000*/ 	.byte	0x04, 0x2f
        /*0002*/ 	.short	(.L_1 - .L_0)
	.align		4
.L_0:
        /*0004*/ 	.word	index@(_Z9vectorAddPfS_S_i)
        /*0008*/ 	.word	0x0000000c


	//----- nvinfo : EIATTR_FRAME_SIZE
	.align		4
.L_1:
        /*000c*/ 	.byte	0x04, 0x11
        /*000e*/ 	.short	(.L_3 - .L_2)
	.align		4
.L_2:
        /*0010*/ 	.word	index@(_Z9vectorAddPfS_S_i)
        /*0014*/ 	.word	0x00000000


	//----- nvinfo : EIATTR_REGCOUNT
	.align		4
.L_3:
        /*0018*/ 	.byte	0x04, 0x2f
        /*001a*/ 	.short	(.L_5 - .L_4)
	.align		4
.L_4:
        /*001c*/ 	.word	index@(_Z11vectorScalePffi)
        /*0020*/ 	.word	0x00000008


	//----- nvinfo : EIATTR_FRAME_SIZE
	.align		4
.L_5:
        /*0024*/ 	.byte	0x04, 0x11
        /*0026*/ 	.short	(.L_7 - .L_6)
	.align		4
.L_6:
        /*0028*/ 	.word	index@(_Z11vectorScalePffi)
        /*002c*/ 	.word	0x00000000


	//----- nvinfo : EIATTR_REGCOUNT
	.align		4
.L_7:
        /*0030*/ 	.byte	0x04, 0x2f
        /*0032*/ 	.short	(.L_9 - .L_8)
	.align		4
.L_8:
        /*0034*/ 	.word	index@(_Z17vectorAddConstantPffi)
        /*0038*/ 	.word	0x00000008


	//----- nvinfo : EIATTR_FRAME_SIZE
	.align		4
.L_9:
        /*003c*/ 	.byte	0x04, 0x11
        /*003e*/ 	.short	(.L_11 - .L_10)
	.align		4
.L_10:
        /*0040*/ 	.word	index@(_Z17vectorAddConstantPffi)
        /*0044*/ 	.word	0x00000000


	//----- nvinfo : EIATTR_MIN_STACK_SIZE
	.align		4
.L_11:
        /*0048*/ 	.byte	0x04, 0x12
        /*004a*/ 	.short	(.L_13 - .L_12)
	.align		4
.L_12:
        /*004c*/ 	.word	index@(_Z17vectorAddConstantPffi)
        /*0050*/ 	.word	0x00000000


	//----- nvinfo : EIATTR_MIN_STACK_SIZE
	.align		4
.L_13:
        /*0054*/ 	.byte	0x04, 0x12
        /*0056*/ 	.short	(.L_15 - .L_14)
	.align		4
.L_14:
        /*0058*/ 	.word	index@(_Z11vectorScalePffi)
        /*005c*/ 	.word	0x00000000


	//----- nvinfo : EIATTR_MIN_STACK_SIZE
	.align		4
.L_15:
        /*0060*/ 	.byte	0x04, 0x12
        /*0062*/ 	.short	(.L_17 - .L_16)
	.align		4
.L_16:
        /*0064*/ 	.word	index@(_Z9vectorAddPfS_S_i)
        /*0068*/ 	.word	0x00000000
.L_17:


//--------------------- .nv.compat                --------------------------
	.section	.nv.compat,"",@"SHT_CUDA_COMPAT_INFO"
	.align	4
        /*0000*/ 	.byte	0x02, 0x09, 0x00, 0x00, 0x02, 0x02, 0x01, 0x00, 0x02, 0x05, 0x05, 0x00, 0x03, 0x07, 0x01, 0x01
        /*0010*/ 	.byte	0x02, 0x03, 0x00, 0x00, 0x02, 0x06, 0x01, 0x00, 0x04, 0x0b, 0x08, 0x00, 0x09, 0x00, 0x00, 0x00
        /*0020*/ 	.byte	0x00, 0x00, 0x00, 0x00


//--------------------- .nv.info._Z17vectorAddConstantPffi --------------------------
	.section	.nv.info._Z17vectorAddConstantPffi,"",@"SHT_CUDA_INFO"
	.sectionflags	@""
	.align	4


	//----- nvinfo : EIATTR_CUDA_API_VERSION
	.align		4
        /*0000*/ 	.byte	0x04, 0x37
        /*0002*/ 	.short	(.L_19 - .L_18)
.L_18:
        /*0004*/ 	.word	0x00000082


	//----- nvinfo : EIATTR_KPARAM_INFO
	.align		4
.L_19:
        /*0008*/ 	.byte	0x04, 0x17
        /*000a*/ 	.short	(.L_21 - .L_20)
.L_20:
        /*000c*/ 	.word	0x00000000
        /*0010*/ 	.short	0x0002
        /*0012*/ 	.short	0x000c
        /*0014*/ 	.byte	0x00, 0xf0, 0x11, 0x00


	//----- nvinfo : EIATTR_KPARAM_INFO
	.align		4
.L_21:
        /*0018*/ 	.byte	0x04, 0x17
        /*001a*/ 	.short	(.L_23 - .L_22)
.L_22:
        /*001c*/ 	.word	0x00000000
        /*0020*/ 	.short	0x0001
        /*0022*/ 	.short	0x0008
        /*0024*/ 	.byte	0x00, 0xf0, 0x11, 0x00


	//----- nvinfo : EIATTR_KPARAM_INFO
	.align		4
.L_23:
        /*0028*/ 	.byte	0x04, 0x17
        /*002a*/ 	.short	(.L_25 - .L_24)
.L_24:
        /*002c*/ 	.word	0x00000000
        /*0030*/ 	.short	0x0000
        /*0032*/ 	.short	0x0000
        /*0034*/ 	.byte	0x00, 0xf5, 0x21, 0x00


	//----- nvinfo : EIATTR_SPARSE_MMA_MASK
	.align		4
.L_25:
        /*0038*/ 	.byte	0x03, 0x50
        /*003a*/ 	.short	0x0000


	//----- nvinfo : EIATTR_MAXREG_COUNT
	.align		4
        /*003c*/ 	.byte	0x03, 0x1b
        /*003e*/ 	.short	0x00ff


	//----- nvinfo : EIATTR_MERCURY_ISA_VERSION
	.align		4
        /*0040*/ 	.byte	0x03, 0x5f
        /*0042*/ 	.short	0x0101


	//----- nvinfo : EIATTR_VRC_CTA_INIT_COUNT
	.align		4
        /*0044*/ 	.byte	0x02, 0x4a
	.zero		1
	.zero		1


	//----- nvinfo : EIATTR_EXIT_INSTR_OFFSETS
	.align		4
        /*0048*/ 	.byte	0x04, 0x1c
        /*004a*/ 	.short	(.L_27 - .L_26)


	//   ....[0]....
.L_26:
        /*004c*/ 	.word	0x00000070


	//   ....[1]....
        /*0050*/ 	.word	0x000000f0


	//----- nvinfo : EIATTR_CBANK_PARAM_SIZE
	.align		4
.L_27:
        /*0054*/ 	.byte	0x03, 0x19
        /*0056*/ 	.short	0x0010


	//----- nvinfo : EIATTR_PARAM_CBANK
	.align		4
        /*0058*/ 	.byte	0x04, 0x0a
        /*005a*/ 	.short	(.L_29 - .L_28)
	.align		4
.L_28:
        /*005c*/ 	.word	index@(.nv.constant0._Z17vectorAddConstantPffi)
        /*0060*/ 	.short	0x0380
        /*0062*/ 	.short	0x0010


	//----- nvinfo : EIATTR_SW_WAR
	.align		4
.L_29:
        /*0064*/ 	.byte	0x04, 0x36
        /*0066*/ 	.short	(.L_31 - .L_30)
.L_30:
        /*0068*/ 	.word	0x00000008
.L_31:


//--------------------- .nv.info._Z11vectorScalePffi --------------------------
	.section	.nv.info._Z11vectorScalePffi,"",@"SHT_CUDA_INFO"
	.sectionflags	@""
	.align	4


	//----- nvinfo : EIATTR_CUDA_API_VERSION
	.align		4
        /*0000*/ 	.byte	0x04, 0x37
        /*0002*/ 	.short	(.L_33 - .L_32)
.L_32:
        /*0004*/ 	.word	0x00000082


	//----- nvinfo : EIATTR_KPARAM_INFO
	.align		4
.L_33:
        /*0008*/ 	.byte	0x04, 0x17
        /*000a*/ 	.short	(.L_35 - .L_34)
.L_34:
        /*000c*/ 	.word	0x00000000
        /*0010*/ 	.short	0x0002
        /*0012*/ 	.short	0x000c
        /*0014*/ 	.byte	0x00, 0xf0, 0x11, 0x00


	//----- nvinfo : EIATTR_KPARAM_INFO
	.align		4
.L_35:
        /*0018*/ 	.byte	0x04, 0x17
        /*001a*/ 	.short	(.L_37 - .L_36)
.L_36:
        /*001c*/ 	.word	0x00000000
        /*0020*/ 	.short	0x0001
        /*0022*/ 	.short	0x0008
        /*0024*/ 	.byte	0x00, 0xf0, 0x11, 0x00


	//----- nvinfo : EIATTR_KPARAM_INFO
	.align		4
.L_37:
        /*0028*/ 	.byte	0x04, 0x17
        /*002a*/ 	.short	(.L_39 - .L_38)
.L_38:
        /*002c*/ 	.word	0x00000000
        /*0030*/ 	.short	0x0000
        /*0032*/ 	.short	0x0000
        /*0034*/ 	.byte	0x00, 0xf5, 0x21, 0x00


	//----- nvinfo : EIATTR_SPARSE_MMA_MASK
	.align		4
.L_39:
        /*0038*/ 	.byte	0x03, 0x50
        /*003a*/ 	.short	0x0000


	//----- nvinfo : EIATTR_MAXREG_COUNT
	.align		4
        /*003c*/ 	.byte	0x03, 0x1b
        /*003e*/ 	.short	0x00ff


	//----- nvinfo : EIATTR_MERCURY_ISA_VERSION
	.align		4
        /*0040*/ 	.byte	0x03, 0x5f
        /*0042*/ 	.short	0x0101


	//----- nvinfo : EIATTR_VRC_CTA_INIT_COUNT
	.align		4
        /*0044*/ 	.byte	0x02, 0x4a
	.zero		1
	.zero		1


	//----- nvinfo : EIATTR_EXIT_INSTR_OFFSETS
	.align		4
        /*0048*/ 	.byte	0x04, 0x1c
        /*004a*/ 	.short	(.L_41 - .L_40)


	//   ....[0]....
.L_40:
        /*004c*/ 	.word	0x00000070


	//   ....[1]....
        /*0050*/ 	.word	0x000000f0


	//----- nvinfo : EIATTR_CBANK_PARAM_SIZE
	.align		4
.L_41:
        /*0054*/ 	.byte	0x03, 0x19
        /*0056*/ 	.short	0x0010


	//----- nvinfo : EIATTR_PARAM_CBANK
	.align		4
        /*0058*/ 	.byte	0x04, 0x0a
        /*005a*/ 	.short	(.L_43 - .L_42)
	.align		4
.L_42:
        /*005c*/ 	.word	index@(.nv.constant0._Z11vectorScalePffi)
        /*0060*/ 	.short	0x0380
        /*0062*/ 	.short	0x0010


	//----- nvinfo : EIATTR_SW_WAR
	.align		4
.L_43:
        /*0064*/ 	.byte	0x04, 0x36
        /*0066*/ 	.short	(.L_45 - .L_44)
.L_44:
        /*0068*/ 	.word	0x00000008
.L_45:


//--------------------- .nv.info._Z9vectorAddPfS_S_i --------------------------
	.section	.nv.info._Z9vectorAddPfS_S_i,"",@"SHT_CUDA_INFO"
	.sectionflags	@""
	.align	4


	//----- nvinfo : EIATTR_CUDA_API_VERSION
	.align		4
        /*0000*/ 	.byte	0x04, 0x37
        /*0002*/ 	.short	(.L_47 - .L_46)
.L_46:
        /*0004*/ 	.word	0x00000082


	//----- nvinfo : EIATTR_KPARAM_INFO
	.align		4
.L_47:
        /*0008*/ 	.byte	0x04, 0x17
        /*000a*/ 	.short	(.L_49 - .L_48)
.L_48:
        /*000c*/ 	.word	0x00000000
        /*0010*/ 	.short	0x0003
        /*0012*/ 	.short	0x0018
        /*0014*/ 	.byte	0x00, 0xf0, 0x11, 0x00


	//----- nvinfo : EIATTR_KPARAM_INFO
	.align		4
.L_49:
        /*0018*/ 	.byte	0x04, 0x17
        /*001a*/ 	.short	(.L_51 - .L_50)
.L_50:
        /*001c*/ 	.word	0x00000000
        /*0020*/ 	.short	0x0002
        /*0022*/ 	.short	0x0010
        /*0024*/ 	.byte	0x00, 0xf5, 0x21, 0x00


	//----- nvinfo : EIATTR_KPARAM_INFO
	.align		4
.L_51:
        /*0028*/ 	.byte	0x04, 0x17
        /*002a*/ 	.short	(.L_53 - .L_52)
.L_52:
        /*002c*/ 	.word	0x00000000
        /*0030*/ 	.short	0x0001
        /*0032*/ 	.short	0x0008
        /*0034*/ 	.byte	0x00, 0xf5, 0x21, 0x00


	//----- nvinfo : EIATTR_KPARAM_INFO
	.align		4
.L_53:
        /*0038*/ 	.byte	0x04, 0x17
        /*003a*/ 	.short	(.L_55 - .L_54)
.L_54:
        /*003c*/ 	.word	0x00000000
        /*0040*/ 	.short	0x0000
        /*0042*/ 	.short	0x0000
        /*0044*/ 	.byte	0x00, 0xf5, 0x21, 0x00


	//----- nvinfo : EIATTR_SPARSE_MMA_MASK
	.align		4
.L_55:
        /*0048*/ 	.byte	0x03, 0x50
        /*004a*/ 	.short	0x0000


	//----- nvinfo : EIATTR_MAXREG_COUNT
	.align		4
        /*004c*/ 	.byte	0x03, 0x1b
        /*004e*/ 	.short	0x00ff


	//----- nvinfo : EIATTR_MERCURY_ISA_VERSION
	.align		4
        /*0050*/ 	.byte	0x03, 0x5f
        /*0052*/ 	.short	0x0101


	//----- nvinfo : EIATTR_VRC_CTA_INIT_COUNT
	.align		4
        /*0054*/ 	.byte	0x02, 0x4a
	.zero		1
	.zero		1


	//----- nvinfo : EIATTR_EXIT_INSTR_OFFSETS
	.align		4
        /*0058*/ 	.byte	0x04, 0x1c
        /*005a*/ 	.short	(.L_57 - .L_56)


	//   ....[0]....
.L_56:
        /*005c*/ 	.word	0x00000070


	//   ....[1]....
        /*0060*/ 	.word	0x00000130


	//----- nvinfo : EIATTR_CBANK_PARAM_SIZE
	.align		4
.L_57:
        /*0064*/ 	.byte	0x03, 0x19
        /*0066*/ 	.short	0x001c


	//----- nvinfo : EIATTR_PARAM_CBANK
	.align		4
        /*0068*/ 	.byte	0x04, 0x0a
        /*006a*/ 	.short	(.L_59 - .L_58)
	.align		4
.L_58:
        /*006c*/ 	.word	index@(.nv.constant0._Z9vectorAddPfS_S_i)
        /*0070*/ 	.short	0x0380
        /*0072*/ 	.short	0x001c


	//----- nvinfo : EIATTR_SW_WAR
	.align		4
.L_59:
        /*0074*/ 	.byte	0x04, 0x36
        /*0076*/ 	.short	(.L_61 - .L_60)
.L_60:
        /*0078*/ 	.word	0x00000008
.L_61:


//--------------------- .nv.callgraph             --------------------------
	.section	.nv.callgraph,"",@"SHT_CUDA_CALLGRAPH"
	.align	4
	.sectionentsize	8
	.align		4
        /*0000*/ 	.word	0x00000000
	.align		4
        /*0004*/ 	.word	0xffffffff
	.align		4
        /*0008*/ 	.word	0x00000000
	.align		4
        /*000c*/ 	.word	0xfffffffe
	.align		4
        /*0010*/ 	.word	0x00000000
	.align		4
        /*0014*/ 	.word	0xfffffffd
	.align		4
        /*0018*/ 	.word	0x00000000
	.align		4
        /*001c*/ 	.word	0xfffffffc


//--------------------- .text._Z17vectorAddConstantPffi --------------------------
	.section	.text._Z17vectorAddConstantPffi,"ax",@progbits
	.align	128
        .global         _Z17vectorAddConstantPffi
        .type           _Z17vectorAddConstantPffi,@function
        .size           _Z17vectorAddConstantPffi,(.L_x_3 - _Z17vectorAddConstantPffi)
        .other          _Z17vectorAddConstantPffi,@"STO_CUDA_ENTRY STV_DEFAULT"
_Z17vectorAddConstantPffi:
.text._Z17vectorAddConstantPffi:
[----:B------:R-:W-:Y:S01]  /*0000*/  LDC R1, c[0x0][0x37c] ;  /* 0x0000df00ff017b82 */ /* 0x000fe20000000800 */
[----:B------:R-:W0:Y:S07]  /*0010*/  S2R R0, SR_TID.X ;  /* 0x0000000000007919 */ /* 0x000e2e0000002100 */
[----:B------:R-:W0:Y:S01]  /*0020*/  S2UR UR4, SR_CTAID.X ;  /* 0x00000000000479c3 */ /* 0x000e220000002500 */
[----:B------:R-:W1:Y:S07]  /*0030*/  LDCU UR5, c[0x0][0x38c] ;  /* 0x00007180ff0577ac */ /* 0x000e6e0008000800 */
[----:B------:R-:W0:Y:S02]  /*0040*/  LDC R5, c[0x0][0x360] ;  /* 0x0000d800ff057b82 */ /* 0x000e240000000800 */
[----:B0-----:R-:W-:-:S05]  /*0050*/  IMAD R5, R5, UR4, R0 ;  /* 0x0000000405057c24 */ /* 0x001fca000f8e0200 */
[----:B-1----:R-:W-:-:S13]  /*0060*/  ISETP.GE.AND P0, PT, R5, UR5, PT ;  /* 0x0000000505007c0c */ /* 0x002fda000bf06270 */
[----:B------:R-:W-:Y:S05]  /*0070*/  @P0 EXIT ;  /* 0x000000000000094d */ /* 0x000fea0003800000 */
[----:B------:R-:W0:Y:S01]  /*0080*/  LDC.64 R2, c[0x0][0x380] ;  /* 0x0000e000ff027b82 */ /* 0x000e220000000a00 */
[----:B------:R-:W1:Y:S01]  /*0090*/  LDCU.64 UR4, c[0x0][0x358] ;  /* 0x00006b00ff0477ac */ /* 0x000e620008000a00 */
[----:B------:R-:W2:Y:S01]  /*00a0*/  LDCU UR6, c[0x0][0x388] ;  /* 0x00007100ff0677ac */ /* 0x000ea20008000800 */
[----:B0-----:R-:W-:-:S05]  /*00b0*/  IMAD.WIDE R2, R5, 0x4, R2 ;  /* 0x0000000405027825 */ /* 0x001fca00078e0202 */
[----:B-1----:R-:W2:Y:S02]  /*00c0*/  LDG.E R0, desc[UR4][R2.64] ;  /* 0x0000000402007981 */ /* 0x002ea4000c1e1900 */
[----:B--2---:R-:W-:-:S05]  /*00d0*/  FADD R5, R0, UR6 ;  /* 0x0000000600057e21 */ /* 0x004fca0008000000 */
[----:B------:R-:W-:Y:S01]  /*00e0*/  STG.E desc[UR4][R2.64], R5 ;  /* 0x0000000502007986 */ /* 0x000fe2000c101904 */
[----:B------:R-:W-:Y:S05]  /*00f0*/  EXIT ;  /* 0x000000000000794d */ /* 0x000fea0003800000 */
.L_x_0:
[----:B------:R-:W-:-:S00]  /*0100*/  BRA `(.L_x_0) ;  /* 0xfffffffc00fc7947 */ /* 0x000fc0000383ffff */
[----:B------:R-:W-:-:S00]  /*0110*/  NOP ;  /* 0x0000000000007918 */ /* 0x000fc00000000000 */
        /* <DEDUP_REMOVED lines=14> */
.L_x_3:


//--------------------- .text._Z11vectorScalePffi --------------------------
	.section	.text._Z11vectorScalePffi,"ax",@progbits
	.align	128
        .global         _Z11vectorScalePffi
        .type           _Z11vectorScalePffi,@function
        .size           _Z11vectorScalePffi,(.L_x_4 - _Z11vectorScalePffi)
        .other          _Z11vectorScalePffi,@"STO_CUDA_ENTRY STV_DEFAULT"
_Z11vectorScalePffi:
.text._Z11vectorScalePffi:
        /* <DEDUP_REMOVED lines=13> */
[----:B--2---:R-:W-:-:S05]  /*00d0*/  FMUL R5, R0, UR6 ;  /* 0x0000000600057c20 */ /* 0x004fca0008400000 */
[----:B------:R-:W-:Y:S01]  /*00e0*/  STG.E desc[UR4][R2.64], R5 ;  /* 0x0000000502007986 */ /* 0x000fe2000c101904 */
[----:B------:R-:W-:Y:S05]  /*00f0*/  EXIT ;  /* 0x000000000000794d */ /* 0x000fea0003800000 */
.L_x_1:
        /* <DEDUP_REMOVED lines=16> */
.L_x_4:


//--------------------- .text._Z9vectorAddPfS_S_i --------------------------
	.section	.text._Z9vectorAddPfS_S_i,"ax",@progbits
	.align	128
        .global         _Z9vectorAddPfS_S_i
        .type           _Z9vectorAddPfS_S_i,@function
        .size           _Z9vectorAddPfS_S_i,(.L_x_5 - _Z9vectorAddPfS_S_i)
        .other          _Z9vectorAddPfS_S_i,@"STO_CUDA_ENTRY STV_DEFAULT"
_Z9vectorAddPfS_S_i:
.text._Z9vectorAddPfS_S_i:
        /* <DEDUP_REMOVED lines=9> */
[----:B------:R-:W1:Y:S07]  /*0090*/  LDCU.64 UR4, c[0x0][0x358] ;  /* 0x00006b00ff0477ac */ /* 0x000e6e0008000a00 */
[----:B------:R-:W2:Y:S08]  /*00a0*/  LDC.64 R4, c[0x0][0x388] ;  /* 0x0000e200ff047b82 */ /* 0x000eb00000000a00 */
[----:B------:R-:W3:Y:S01]  /*00b0*/  LDC.64 R6, c[0x0][0x390] ;  /* 0x0000e400ff067b82 */ /* 0x000ee20000000a00 */
[----:B0-----:R-:W-:-:S06]  /*00c0*/  IMAD.WIDE R2, R9, 0x4, R2 ;  /* 0x0000000409027825 */ /* 0x001fcc00078e0202 */
[----:B-1----:R-:W4:Y:S01]  /*00d0*/  LDG.E R2, desc[UR4][R2.64] ;  /* 0x0000000402027981 */ /* 0x002f22000c1e1900 */
[----:B--2---:R-:W-:-:S06]  /*00e0*/  IMAD.WIDE R4, R9, 0x4, R4 ;  /* 0x0000000409047825 */ /* 0x004fcc00078e0204 */
[----:B------:R-:W4:Y:S01]  /*00f0*/  LDG.E R5, desc[UR4][R4.64] ;  /* 0x0000000404057981 */ /* 0x000f22000c1e1900 */
[----:B---3--:R-:W-:-:S04]  /*0100*/  IMAD.WIDE R6, R9, 0x4, R6 ;  /* 0x0000000409067825 */ /* 0x008fc800078e0206 */
[----:B----4-:R-:W-:-:S05]  /*0110*/  FADD R9, R2, R5 ;  /* 0x0000000502097221 */ /* 0x010fca0000000000 */
[----:B------:R-:W-:Y:S01]  /*0120*/  STG.E desc[UR4][R6.64], R9 ;  /* 0x0000000906007986 */ /* 0x000fe2000c101904 */
[----:B------:R-:W-:Y:S05]  /*0130*/  EXIT ;  /* 0x000000000000794d */ /* 0x000fea0003800000 */
.L_x_2:
        /* <DEDUP_REMOVED lines=12> */
.L_x_5:


//--------------------- .nv.shared.reserved.0     --------------------------
	.section	.nv.shared.reserved.0,"aw",@nobits
	.weak		__nv_reservedSMEM_offset_0_alias
	.size		__nv_reservedSMEM_offset_0_alias, 0, 64
	.other		__nv_reservedSMEM_offset_0_alias,@"STO_CUDA_RESERVED_SHARED STV_DEFAULT"
__nv_reservedSMEM_offset_0_alias:
	.zero		0
	.zero		64


//--------------------- .nv.constant0._Z17vectorAddConstantPffi --------------------------
	.section	.nv.constant0._Z17vectorAddConstantPffi,"a",@progbits
	.sectionflags	@""
	.align	4
.nv.constant0._Z17vectorAddConstantPffi:
	.zero		912


//--------------------- .nv.constant0._Z11vectorScalePffi --------------------------
	.section	.nv.constant0._Z11vectorScalePffi,"a",@progbits
	.sectionflags	@""
	.align	4
.nv.constant0._Z11vectorScalePffi:
	.zero		912


//--------------------- .nv.constant0._Z9vectorAddPfS_S_i --------------------------
	.section	.nv.constant0._Z9vectorAddPfS_S_i,"a",@progbits
	.sectionflags	@""
	.align	4
.nv.constant0._Z9vectorAddPfS_S_i:
	.zero		924


//--------------------- SYMBOLS --------------------------

	.type		.nv.reservedSmem.offset0,@object
	.size		.nv.reservedSmem.offset0,0x4
